//
// Generated by NVIDIA NVVM Compiler
//
// Compiler Build ID: CL-36424714
// Cuda compilation tools, release 13.0, V13.0.88
// Based on NVVM 20.0.0
//

.version 9.0
.target sm_100
.address_size 64

	// .globl	_Z10matmul_gpuPKdS0_Pdiii

.visible .entry _Z10matmul_gpuPKdS0_Pdiii(
	.param .u64 .ptr .align 1 _Z10matmul_gpuPKdS0_Pdiii_param_0,
	.param .u64 .ptr .align 1 _Z10matmul_gpuPKdS0_Pdiii_param_1,
	.param .u64 .ptr .align 1 _Z10matmul_gpuPKdS0_Pdiii_param_2,
	.param .u32 _Z10matmul_gpuPKdS0_Pdiii_param_3,
	.param .u32 _Z10matmul_gpuPKdS0_Pdiii_param_4,
	.param .u32 _Z10matmul_gpuPKdS0_Pdiii_param_5
)
{
	.reg .pred 	%p<13>;
	.reg .b32 	%r<17>;
	.reg .b64 	%rd<75>;
	.reg .b64 	%fd<68>;

	ld.param.u64 	%rd23, [_Z10matmul_gpuPKdS0_Pdiii_param_0];
	ld.param.u64 	%rd24, [_Z10matmul_gpuPKdS0_Pdiii_param_1];
	ld.param.u32 	%r5, [_Z10matmul_gpuPKdS0_Pdiii_param_3];
	ld.param.u32 	%r3, [_Z10matmul_gpuPKdS0_Pdiii_param_4];
	ld.param.u32 	%r4, [_Z10matmul_gpuPKdS0_Pdiii_param_5];
	cvta.to.global.u64 	%rd1, %rd24;
	cvta.to.global.u64 	%rd2, %rd23;
	mov.u32 	%r6, %tid.y;
	mov.u32 	%r7, %ctaid.y;
	mov.u32 	%r8, %ntid.y;
	mad.lo.s32 	%r1, %r7, %r8, %r6;
	mov.u32 	%r9, %tid.x;
	mov.u32 	%r10, %ctaid.x;
	mov.u32 	%r11, %ntid.x;
	mad.lo.s32 	%r2, %r10, %r11, %r9;
	setp.ge.s32 	%p1, %r1, %r5;
	setp.ge.s32 	%p2, %r2, %r3;
	or.pred  	%p3, %p1, %p2;
	@%p3 bra 	$L__BB0_14;
	cvt.s64.s32 	%rd3, %r4;
	setp.eq.s32 	%p4, %r4, 0;
	mov.f64 	%fd67, 0d0000000000000000;
	@%p4 bra 	$L__BB0_13;
	mul.lo.s32 	%r12, %r4, %r1;
	cvt.s64.s32 	%rd4, %r12;
	cvt.s64.s32 	%rd5, %r3;
	cvt.s64.s32 	%rd6, %r2;
	setp.lt.u32 	%p5, %r4, 8;
	mov.f64 	%fd67, 0d0000000000000000;
	mov.b64 	%rd73, 0;
	@%p5 bra 	$L__BB0_5;
	and.b64  	%rd73, %rd3, -8;
	shl.b64 	%rd26, %rd6, 3;
	add.s64 	%rd70, %rd1, %rd26;
	shl.b64 	%rd27, %rd4, 3;
	add.s64 	%rd28, %rd27, %rd2;
	add.s64 	%rd69, %rd28, 32;
	mov.f64 	%fd67, 0d0000000000000000;
	mov.u64 	%rd71, %rd73;
$L__BB0_4:
	.pragma "nounroll";
	ld.global.f64 	%fd17, [%rd69+-32];
	ld.global.f64 	%fd18, [%rd70];
	fma.rn.f64 	%fd19, %fd17, %fd18, %fd67;
	ld.global.f64 	%fd20, [%rd69+-24];
	shl.b64 	%rd29, %rd5, 3;
	add.s64 	%rd30, %rd70, %rd29;
	ld.global.f64 	%fd21, [%rd30];
	fma.rn.f64 	%fd22, %fd20, %fd21, %fd19;
	ld.global.f64 	%fd23, [%rd69+-16];
	add.s64 	%rd31, %rd30, %rd29;
	ld.global.f64 	%fd24, [%rd31];
	fma.rn.f64 	%fd25, %fd23, %fd24, %fd22;
	ld.global.f64 	%fd26, [%rd69+-8];
	add.s64 	%rd32, %rd31, %rd29;
	ld.global.f64 	%fd27, [%rd32];
	fma.rn.f64 	%fd28, %fd26, %fd27, %fd25;
	ld.global.f64 	%fd29, [%rd69];
	add.s64 	%rd33, %rd32, %rd29;
	ld.global.f64 	%fd30, [%rd33];
	fma.rn.f64 	%fd31, %fd29, %fd30, %fd28;
	ld.global.f64 	%fd32, [%rd69+8];
	add.s64 	%rd34, %rd33, %rd29;
	ld.global.f64 	%fd33, [%rd34];
	fma.rn.f64 	%fd34, %fd32, %fd33, %fd31;
	ld.global.f64 	%fd35, [%rd69+16];
	add.s64 	%rd35, %rd34, %rd29;
	ld.global.f64 	%fd36, [%rd35];
	fma.rn.f64 	%fd37, %fd35, %fd36, %fd34;
	ld.global.f64 	%fd38, [%rd69+24];
	add.s64 	%rd36, %rd35, %rd29;
	ld.global.f64 	%fd39, [%rd36];
	fma.rn.f64 	%fd67, %fd38, %fd39, %fd37;
	add.s64 	%rd71, %rd71, -8;
	shl.b64 	%rd37, %rd5, 6;
	add.s64 	%rd70, %rd70, %rd37;
	add.s64 	%rd69, %rd69, 64;
	setp.ne.s64 	%p6, %rd71, 0;
	@%p6 bra 	$L__BB0_4;
$L__BB0_5:
	and.b32  	%r13, %r4, 7;
	setp.eq.s32 	%p7, %r13, 0;
	@%p7 bra 	$L__BB0_13;
	and.b64  	%rd38, %rd3, 7;
	add.s64 	%rd39, %rd38, -1;
	setp.lt.u64 	%p8, %rd39, 3;
	@%p8 bra 	$L__BB0_8;
	add.s64 	%rd40, %rd73, %rd4;
	shl.b64 	%rd41, %rd40, 3;
	add.s64 	%rd42, %rd2, %rd41;
	ld.global.f64 	%fd41, [%rd42];
	cvt.s64.s32 	%rd43, %r2;
	mad.lo.s64 	%rd44, %rd73, %rd5, %rd43;
	shl.b64 	%rd45, %rd44, 3;
	add.s64 	%rd46, %rd1, %rd45;
	ld.global.f64 	%fd42, [%rd46];
	fma.rn.f64 	%fd43, %fd41, %fd42, %fd67;
	ld.global.f64 	%fd44, [%rd42+8];
	shl.b64 	%rd47, %rd5, 3;
	add.s64 	%rd48, %rd46, %rd47;
	ld.global.f64 	%fd45, [%rd48];
	fma.rn.f64 	%fd46, %fd44, %fd45, %fd43;
	ld.global.f64 	%fd47, [%rd42+16];
	add.s64 	%rd49, %rd48, %rd47;
	ld.global.f64 	%fd48, [%rd49];
	fma.rn.f64 	%fd49, %fd47, %fd48, %fd46;
	ld.global.f64 	%fd50, [%rd42+24];
	add.s64 	%rd50, %rd49, %rd47;
	ld.global.f64 	%fd51, [%rd50];
	fma.rn.f64 	%fd67, %fd50, %fd51, %fd49;
	add.s64 	%rd73, %rd73, 4;
$L__BB0_8:
	cvt.s64.s32 	%rd19, %r2;
	and.b32  	%r14, %r4, 3;
	setp.eq.s32 	%p9, %r14, 0;
	@%p9 bra 	$L__BB0_13;
	setp.eq.s32 	%p10, %r14, 1;
	@%p10 bra 	$L__BB0_11;
	add.s64 	%rd51, %rd73, %rd4;
	shl.b64 	%rd52, %rd51, 3;
	add.s64 	%rd53, %rd2, %rd52;
	ld.global.f64 	%fd53, [%rd53];
	mad.lo.s64 	%rd54, %rd73, %rd5, %rd19;
	shl.b64 	%rd55, %rd54, 3;
	add.s64 	%rd56, %rd1, %rd55;
	ld.global.f64 	%fd54, [%rd56];
	fma.rn.f64 	%fd55, %fd53, %fd54, %fd67;
	ld.global.f64 	%fd56, [%rd53+8];
	shl.b64 	%rd57, %rd5, 3;
	add.s64 	%rd58, %rd56, %rd57;
	ld.global.f64 	%fd57, [%rd58];
	fma.rn.f64 	%fd67, %fd56, %fd57, %fd55;
	add.s64 	%rd73, %rd73, 2;
$L__BB0_11:
	and.b32  	%r15, %r4, 1;
	setp.eq.b32 	%p11, %r15, 1;
	not.pred 	%p12, %p11;
	@%p12 bra 	$L__BB0_13;
	add.s64 	%rd59, %rd73, %rd4;
	shl.b64 	%rd60, %rd59, 3;
	add.s64 	%rd61, %rd2, %rd60;
	ld.global.f64 	%fd58, [%rd61];
	mad.lo.s64 	%rd62, %rd73, %rd5, %rd19;
	shl.b64 	%rd63, %rd62, 3;
	add.s64 	%rd64, %rd1, %rd63;
	ld.global.f64 	%fd59, [%rd64];
	fma.rn.f64 	%fd67, %fd58, %fd59, %fd67;
$L__BB0_13:
	ld.param.u64 	%rd68, [_Z10matmul_gpuPKdS0_Pdiii_param_2];
	mad.lo.s32 	%r16, %r3, %r1, %r2;
	cvta.to.global.u64 	%rd65, %rd68;
	mul.wide.s32 	%rd66, %r16, 8;
	add.s64 	%rd67, %rd65, %rd66;
	st.global.f64 	[%rd67], %fd67;
$L__BB0_14:
	ret;

}


// ===== COMPILED SASS (sm_100) =====

	.target	sm_100

	.elftype	@"ET_EXEC"


//--------------------- .note.nv.tkinfo           --------------------------
	.section	.note.nv.tkinfo,"",@"SHT_NOTE"
	.sectionflags	@"SHF_NOTE_NV_TKINFO"
	.tkinfo
        /*0018*/ 	.word	0x00000002
        /*0030*/ 	.string	""
        /*0030*/ 	.string	"ptxas"
        /*0030*/ 	.string	"Cuda compilation tools, release 13.0, V13.0.88"
        /*0030*/ 	.string	"Build cuda_13.0.r13.0/compiler.36424714_0"
        /*0030*/ 	.string	"-arch sm_100 -m 64 "



//--------------------- .note.nv.cuinfo           --------------------------
	.section	.note.nv.cuinfo,"",@"SHT_NOTE"
	.sectionflags	@"SHF_NOTE_NV_CUINFO"
        /*0018*/ 	.short	0x0002
        /*001a*/ 	.short	0x0064
        /*001c*/ 	.short	0x0082
	.zero		2


//--------------------- .nv.info                  --------------------------
	.section	.nv.info,"",@"SHT_CUDA_INFO"
	.align	4


	//----- nvinfo : EIATTR_REGCOUNT
	.align		4
        /*0000*/ 	.byte	0x04, 0x2f
        /*0002*/ 	.short	(.L_1 - .L_0)
	.align		4
.L_0:
        /*0004*/ 	.word	index@(_Z10matmul_gpuPKdS0_Pdiii)
        /*0008*/ 	.word	0x00000020


	//----- nvinfo : EIATTR_FRAME_SIZE
	.align		4
.L_1:
        /*000c*/ 	.byte	0x04, 0x11
        /*000e*/ 	.short	(.L_3 - .L_2)
	.align		4
.L_2:
        /*0010*/ 	.word	index@(_Z10matmul_gpuPKdS0_Pdiii)
        /*0014*/ 	.word	0x00000000


	//----- nvinfo : EIATTR_MIN_STACK_SIZE
	.align		4
.L_3:
        /*0018*/ 	.byte	0x04, 0x12
        /*001a*/ 	.short	(.L_5 - .L_4)
	.align		4
.L_4:
        /*001c*/ 	.word	index@(_Z10matmul_gpuPKdS0_Pdiii)
        /*0020*/ 	.word	0x00000000
.L_5:


//--------------------- .nv.compat                --------------------------
	.section	.nv.compat,"",@"SHT_CUDA_COMPAT_INFO"
	.align	4
        /*0000*/ 	.byte	0x02, 0x09, 0x00, 0x00, 0x02, 0x02, 0x01, 0x00, 0x02, 0x05, 0x05, 0x00, 0x03, 0x07, 0x01, 0x01
        /*0010*/ 	.byte	0x02, 0x03, 0x00, 0x00, 0x02, 0x06, 0x01, 0x00, 0x04, 0x0b, 0x08, 0x00, 0x01, 0x00, 0x00, 0x00
        /*0020*/ 	.byte	0x00, 0x00, 0x00, 0x00


//--------------------- .nv.info._Z10matmul_gpuPKdS0_Pdiii --------------------------
	.section	.nv.info._Z10matmul_gpuPKdS0_Pdiii,"",@"SHT_CUDA_INFO"
	.sectionflags	@""
	.align	4


	//----- nvinfo : EIATTR_CUDA_API_VERSION
	.align		4
        /*0000*/ 	.byte	0x04, 0x37
        /*0002*/ 	.short	(.L_7 - .L_6)
.L_6:
        /*0004*/ 	.word	0x00000082


	//----- nvinfo : EIATTR_KPARAM_INFO
	.align		4
.L_7:
        /*0008*/ 	.byte	0x04, 0x17
        /*000a*/ 	.short	(.L_9 - .L_8)
.L_8:
        /*000c*/ 	.word	0x00000000
        /*0010*/ 	.short	0x0005
        /*0012*/ 	.short	0x0020
        /*0014*/ 	.byte	0x00, 0xf0, 0x11, 0x00


	//----- nvinfo : EIATTR_KPARAM_INFO
	.align		4
.L_9:
        /*0018*/ 	.byte	0x04, 0x17
        /*001a*/ 	.short	(.L_11 - .L_10)
.L_10:
        /*001c*/ 	.word	0x00000000
        /*0020*/ 	.short	0x0004
        /*0022*/ 	.short	0x001c
        /*0024*/ 	.byte	0x00, 0xf0, 0x11, 0x00


	//----- nvinfo : EIATTR_KPARAM_INFO
	.align		4
.L_11:
        /*0028*/ 	.byte	0x04, 0x17
        /*002a*/ 	.short	(.L_13 - .L_12)
.L_12:
        /*002c*/ 	.word	0x00000000
        /*0030*/ 	.short	0x0003
        /*0032*/ 	.short	0x0018
        /*0034*/ 	.byte	0x00, 0xf0, 0x11, 0x00


	//----- nvinfo : EIATTR_KPARAM_INFO
	.align		4
.L_13:
        /*0038*/ 	.byte	0x04, 0x17
        /*003a*/ 	.short	(.L_15 - .L_14)
.L_14:
        /*003c*/ 	.word	0x00000000
        /*0040*/ 	.short	0x0002
        /*0042*/ 	.short	0x0010
        /*0044*/ 	.byte	0x00, 0xf5, 0x21, 0x00


	//----- nvinfo : EIATTR_KPARAM_INFO
	.align		4
.L_15:
        /*0048*/ 	.byte	0x04, 0x17
        /*004a*/ 	.short	(.L_17 - .L_16)
.L_16:
        /*004c*/ 	.word	0x00000000
        /*0050*/ 	.short	0x0001
        /*0052*/ 	.short	0x0008
        /*0054*/ 	.byte	0x00, 0xf5, 0x21, 0x00


	//----- nvinfo : EIATTR_KPARAM_INFO
	.align		4
.L_17:
        /*0058*/ 	.byte	0x04, 0x17
        /*005a*/ 	.short	(.L_19 - .L_18)
.L_18:
        /*005c*/ 	.word	0x00000000
        /*0060*/ 	.short	0x0000
        /*0062*/ 	.short	0x0000
        /*0064*/ 	.byte	0x00, 0xf5, 0x21, 0x00


	//----- nvinfo : EIATTR_SPARSE_MMA_MASK
	.align		4
.L_19:
        /*0068*/ 	.byte	0x03, 0x50
        /*006a*/ 	.short	0x0000


	//----- nvinfo : EIATTR_MAXREG_COUNT
	.align		4
        /*006c*/ 	.byte	0x03, 0x1b
        /*006e*/ 	.short	0x00ff


	//----- nvinfo : EIATTR_MERCURY_ISA_VERSION
	.align		4
        /*0070*/ 	.byte	0x03, 0x5f
        /*0072*/ 	.short	0x0101


	//----- nvinfo : EIATTR_VRC_CTA_INIT_COUNT
	.align		4
        /*0074*/ 	.byte	0x02, 0x4a
	.zero		1
	.zero		1


	//----- nvinfo : EIATTR_EXIT_INSTR_OFFSETS
	.align		4
        /*0078*/ 	.byte	0x04, 0x1c
        /*007a*/ 	.short	(.L_21 - .L_20)


	//   ....[0]....
.L_20:
        /*007c*/ 	.word	0x000000c0


	//   ....[1]....
        /*0080*/ 	.word	0x00000b40


	//----- nvinfo : EIATTR_CBANK_PARAM_SIZE
	.align		4
.L_21:
        /*0084*/ 	.byte	0x03, 0x19
        /*0086*/ 	.short	0x0024


	//----- nvinfo : EIATTR_PARAM_CBANK
	.align		4
        /*0088*/ 	.byte	0x04, 0x0a
        /*008a*/ 	.short	(.L_23 - .L_22)
	.align		4
.L_22:
        /*008c*/ 	.word	index@(.nv.constant0._Z10matmul_gpuPKdS0_Pdiii)
        /*0090*/ 	.short	0x0380
        /*0092*/ 	.short	0x0024


	//----- nvinfo : EIATTR_SW_WAR
	.align		4
.L_23:
        /*0094*/ 	.byte	0x04, 0x36
        /*0096*/ 	.short	(.L_25 - .L_24)
.L_24:
        /*0098*/ 	.word	0x00000008
.L_25:


//--------------------- .nv.callgraph             --------------------------
	.section	.nv.callgraph,"",@"SHT_CUDA_CALLGRAPH"
	.align	4
	.sectionentsize	8
	.align		4
        /*0000*/ 	.word	0x00000000
	.align		4
        /*0004*/ 	.word	0xffffffff
	.align		4
        /*0008*/ 	.word	0x00000000
	.align		4
        /*000c*/ 	.word	0xfffffffe
	.align		4
        /*0010*/ 	.word	0x00000000
	.align		4
        /*0014*/ 	.word	0xfffffffd
	.align		4
        /*0018*/ 	.word	0x00000000
	.align		4
        /*001c*/ 	.word	0xfffffffc


//--------------------- .text._Z10matmul_gpuPKdS0_Pdiii --------------------------
	.section	.text._Z10matmul_gpuPKdS0_Pdiii,"ax",@progbits
	.align	128
        .global         _Z10matmul_gpuPKdS0_Pdiii
        .type           _Z10matmul_gpuPKdS0_Pdiii,@function
        .size           _Z10matmul_gpuPKdS0_Pdiii,(.L_x_6 - _Z10matmul_gpuPKdS0_Pdiii)
        .other          _Z10matmul_gpuPKdS0_Pdiii,@"STO_CUDA_ENTRY STV_DEFAULT"
_Z10matmul_gpuPKdS0_Pdiii:
.text._Z10matmul_gpuPKdS0_Pdiii:
[----:B------:R-:W-:Y:S01]  /*0000*/  LDC R1, c[0x0][0x37c] ;  /* 0x0000df00ff017b82 */ /* 0x000fe20000000800 */
[----:B------:R-:W0:Y:S07]  /*0010*/  S2R R8, SR_TID.X ;  /* 0x0000000000087919 */ /* 0x000e2e0000002100 */
[----:B------:R-:W1:Y:S01]  /*0020*/  LDC R5, c[0x0][0x364] ;  /* 0x0000d900ff057b82 */ /* 0x000e620000000800 */
[----:B------:R-:W1:Y:S07]  /*0030*/  S2R R0, SR_TID.Y ;  /* 0x0000000000007919 */ /* 0x000e6e0000002200 */
[----:B------:R-:W0:Y:S08]  /*0040*/  S2UR UR5, SR_CTAID.X ;  /* 0x00000000000579c3 */ /* 0x000e300000002500 */
[----:B------:R-:W0:Y:S08]  /*0050*/  LDC R9, c[0x0][0x360] ;  /* 0x0000d800ff097b82 */ /* 0x000e300000000800 */
[----:B------:R-:W1:Y:S08]  /*0060*/  S2UR UR4, SR_CTAID.Y ;  /* 0x00000000000479c3 */ /* 0x000e700000002600 */
[----:B------:R-:W2:Y:S01]  /*0070*/  LDC.64 R2, c[0x0][0x398] ;  /* 0x0000e600ff027b82 */ /* 0x000ea20000000a00 */
[----:B0-----:R-:W-:-:S02]  /*0080*/  IMAD R8, R9, UR5, R8 ;  /* 0x0000000509087c24 */ /* 0x001fc4000f8e0208 */
[----:B-1----:R-:W-:-:S03]  /*0090*/  IMAD R0, R5, UR4, R0 ;  /* 0x0000000405007c24 */ /* 0x002fc6000f8e0200 */
[----:B--2---:R-:W-:-:S04]  /*00a0*/  ISETP.GE.AND P0, PT, R8, R3, PT ;  /* 0x000000030800720c */ /* 0x004fc80003f06270 */
[----:B------:R-:W-:-:S13]  /*00b0*/  ISETP.GE.OR P0, PT, R0, R2, P0 ;  /* 0x000000020000720c */ /* 0x000fda0000706670 */
[----:B------:R-:W-:Y:S05]  /*00c0*/  @P0 EXIT ;  /* 0x000000000000094d */ /* 0x000fea0003800000 */
[----:B------:R-:W0:Y:S01]  /*00d0*/  LDCU UR8, c[0x0][0x3a0] ;  /* 0x00007400ff0877ac */ /* 0x000e220008000800 */
[----:B------:R-:W-:Y:S01]  /*00e0*/  CS2R R14, SRZ ;  /* 0x00000000000e7805 */ /* 0x000fe2000001ff00 */
[----:B------:R-:W1:Y:S01]  /*00f0*/  LDCU.64 UR10, c[0x0][0x358] ;  /* 0x00006b00ff0a77ac */ /* 0x000e620008000a00 */
[----:B0-----:R-:W-:-:S09]  /*0100*/  UISETP.NE.AND UP0, UPT, UR8, URZ, UPT ;  /* 0x000000ff0800728c */ /* 0x001fd2000bf05270 */
[----:B-1----:R-:W-:Y:S05]  /*0110*/  BRA.U !UP0, `(.L_x_0) ;  /* 0x0000000908787547 */ /* 0x002fea000b800000 */
[----:B------:R-:W-:Y:S02]  /*0120*/  UISETP.GE.U32.AND UP0, UPT, UR8, 0x8, UPT ;  /* 0x000000080800788c */ /* 0x000fe4000bf06070 */
[----:B------:R-:W-:Y:S01]  /*0130*/  IMAD R2, R0, UR8, RZ ;  /* 0x0000000800027c24 */ /* 0x000fe2000f8e02ff */
[----:B------:R-:W-:Y:S02]  /*0140*/  SHF.R.S32.HI R4, RZ, 0x1f, R3 ;  /* 0x0000001fff047819 */ /* 0x000fe40000011403 */
[----:B------:R-:W-:Y:S02]  /*0150*/  CS2R R14, SRZ ;  /* 0x00000000000e7805 */ /* 0x000fe4000001ff00 */
[----:B------:R-:W-:Y:S01]  /*0160*/  SHF.R.S32.HI R9, RZ, 0x1f, R8 ;  /* 0x0000001fff097819 */ /* 0x000fe20000011408 */
[----:B------:R-:W-:Y:S01]  /*0170*/  UMOV UR4, URZ ;  /* 0x000000ff00047c82 */ /* 0x000fe20008000000 */
[----:B------:R-:W-:Y:S01]  /*0180*/  SHF.R.S32.HI R5, RZ, 0x1f, R2 ;  /* 0x0000001fff057819 */ /* 0x000fe20000011402 */
[----:B------:R-:W-:Y:S01]  /*0190*/  ULOP3.LUT UP1, URZ, UR8, 0x7, URZ, 0xc0, !UPT ;  /* 0x0000000708ff7892 */ /* 0x000fe2000f82c0ff */
[----:B------:R-:W-:Y:S01]  /*01a0*/  UMOV UR5, URZ ;  /* 0x000000ff00057c82 */ /* 0x000fe20008000000 */
[----:B------:R-:W-:Y:S09]  /*01b0*/  BRA.U !UP0, `(.L_x_1) ;  /* 0x0000000108f87547 */ /* 0x000ff2000b800000 */
[----:B------:R-:W0:Y:S01]  /*01c0*/  LDCU.128 UR4, c[0x0][0x380] ;  /* 0x00007000ff0477ac */ /* 0x000e220008000c00 */
[C-C-:B------:R-:W-:Y:S01]  /*01d0*/  SHF.L.U64.HI R27, R3.reuse, 0x3, R4.reuse ;  /* 0x00000003031b7819 */ /* 0x140fe20000010204 */
[C---:B------:R-:W-:Y:S01]  /*01e0*/  IMAD.SHL.U32 R29, R3.reuse, 0x8, RZ ;  /* 0x00000008031d7824 */ /* 0x040fe200078e00ff */
[----:B------:R-:W-:Y:S02]  /*01f0*/  SHF.L.U64.HI R26, R3, 0x6, R4 ;  /* 0x00000006031a7819 */ /* 0x000fe40000010204 */
[----:B------:R-:W-:Y:S02]  /*0200*/  CS2R R14, SRZ ;  /* 0x00000000000e7805 */ /* 0x000fe4000001ff00 */
[----:B0-----:R-:W-:Y:S02]  /*0210*/  LEA R6, P0, R8, UR6, 0x3 ;  /* 0x0000000608067c11 */ /* 0x001fe4000f8018ff */
[----:B------:R-:W-:Y:S01]  /*0220*/  LEA R10, P1, R2, UR4, 0x3 ;  /* 0x00000004020a7c11 */ /* 0x000fe2000f8218ff */
[----:B------:R-:W-:Y:S01]  /*0230*/  ULOP3.LUT UR4, UR8, 0xfffffff8, URZ, 0xc0, !UPT ;  /* 0xfffffff808047892 */ /* 0x000fe2000f8ec0ff */
[----:B------:R-:W-:-:S02]  /*0240*/  LEA.HI.X R7, R8, UR7, R9, 0x3, P0 ;  /* 0x0000000708077c11 */ /* 0x000fc400080f1c09 */
[----:B------:R-:W-:Y:S01]  /*0250*/  LEA.HI.X R11, R2, UR5, R5, 0x3, P1 ;  /* 0x00000005020b7c11 */ /* 0x000fe200088f1c05 */
[----:B------:R-:W-:Y:S01]  /*0260*/  USHF.R.S32.HI UR5, URZ, 0x1f, UR8 ;  /* 0x0000001fff057899 */ /* 0x000fe20008011408 */
[----:B------:R-:W-:Y:S02]  /*0270*/  IADD3 R10, P0, PT, R10, 0x20, RZ ;  /* 0x000000200a0a7810 */ /* 0x000fe40007f1e0ff */
[----:B------:R-:W-:-:S03]  /*0280*/  UMOV UR6, UR4 ;  /* 0x0000000400067c82 */ /* 0x000fc60008000000 */
[----:B------:R-:W-:Y:S01]  /*0290*/  IMAD.X R11, RZ, RZ, R11, P0 ;  /* 0x000000ffff0b7224 */ /* 0x000fe200000e060b */
[----:B------:R-:W-:-:S07]  /*02a0*/  UMOV UR7, UR5 ;  /* 0x0000000500077c82 */ /* 0x000fce0008000000 */
.L_x_2:
[----:B------:R-:W2:Y:S04]  /*02b0*/  LDG.E.64 R20, desc[UR10][R6.64] ;  /* 0x0000000a06147981 */ /* 0x000ea8000c1e1b00 */
[----:B------:R-:W2:Y:S01]  /*02c0*/  LDG.E.64 R12, desc[UR10][R10.64+-0x20] ;  /* 0xffffe00a0a0c7981 */ /* 0x000ea2000c1e1b00 */
[----:B------:R-:W-:-:S03]  /*02d0*/  IADD3 R22, P0, PT, R6, R29, RZ ;  /* 0x0000001d06167210 */ /* 0x000fc60007f1e0ff */
[----:B------:R-:W3:Y:S02]  /*02e0*/  LDG.E.64 R16, desc[UR10][R10.64+-0x18] ;  /* 0xffffe80a0a107981 */ /* 0x000ee4000c1e1b00 */
[----:B------:R-:W-:-:S05]  /*02f0*/  IMAD.X R23, R7, 0x1, R27, P0 ;  /* 0x0000000107177824 */ /* 0x000fca00000e061b */
[----:B------:R0:W3:Y:S02]  /*0300*/  LDG.E.64 R18, desc[UR10][R22.64] ;  /* 0x0000000a16127981 */ /* 0x0000e4000c1e1b00 */
[----:B0-----:R-:W-:-:S05]  /*0310*/  IADD3 R22, P0, PT, R22, R29, RZ ;  /* 0x0000001d16167210 */ /* 0x001fca0007f1e0ff */
[----:B------:R-:W-:Y:S01]  /*0320*/  IMAD.X R23, R23, 0x1, R27, P0 ;  /* 0x0000000117177824 */ /* 0x000fe200000e061b */
[----:B------:R-:W-:-:S05]  /*0330*/  IADD3 R24, P0, PT, R22, R29, RZ ;  /* 0x0000001d16187210 */ /* 0x000fca0007f1e0ff */
[----:B------:R-:W-:Y:S01]  /*0340*/  IMAD.X R25, R23, 0x1, R27, P0 ;  /* 0x0000000117197824 */ /* 0x000fe200000e061b */
[----:B--2---:R-:W-:Y:S01]  /*0350*/  DFMA R20, R12, R20, R14 ;  /* 0x000000140c14722b */ /* 0x004fe2000000000e */
[----:B------:R-:W2:Y:S04]  /*0360*/  LDG.E.64 R12, desc[UR10][R22.64] ;  /* 0x0000000a160c7981 */ /* 0x000ea8000c1e1b00 */
[----:B------:R-:W2:Y:S03]  /*0370*/  LDG.E.64 R14, desc[UR10][R10.64+-0x10] ;  /* 0xfffff00a0a0e7981 */ /* 0x000ea6000c1e1b00 */
[----:B---3--:R-:W-:Y:S01]  /*0380*/  DFMA R20, R16, R18, R20 ;  /* 0x000000121014722b */ /* 0x008fe20000000014 */
[----:B------:R-:W3:Y:S04]  /*0390*/  LDG.E.64 R22, desc[UR10][R10.64] ;  /* 0x0000000a0a167981 */ /* 0x000ee8000c1e1b00 */
[----:B------:R-:W4:Y:S04]  /*03a0*/  LDG.E.64 R16, desc[UR10][R24.64] ;  /* 0x0000000a18107981 */ /* 0x000f28000c1e1b00 */
[----:B------:R-:W4:Y:S01]  /*03b0*/  LDG.E.64 R18, desc[UR10][R10.64+-0x8] ;  /* 0xfffff80a0a127981 */ /* 0x000f22000c1e1b00 */
[----:B--2---:R-:W-:Y:S01]  /*03c0*/  DFMA R12, R14, R12, R20 ;  /* 0x0000000c0e0c722b */ /* 0x004fe20000000014 */
[----:B------:R-:W-:-:S05]  /*03d0*/  IADD3 R20, P0, PT, R24, R29, RZ ;  /* 0x0000001d18147210 */ /* 0x000fca0007f1e0ff */
[--C-:B------:R-:W-:Y:S01]  /*03e0*/  IMAD.X R21, R25, 0x1, R27.reuse, P0 ;  /* 0x0000000119157824 */ /* 0x100fe200000e061b */
[----:B------:R-:W-:Y:S01]  /*03f0*/  IADD3 R14, P0, PT, R20, R29, RZ ;  /* 0x0000001d140e7210 */ /* 0x000fe20007f1e0ff */
[----:B------:R-:W2:Y:S04]  /*0400*/  LDG.E.64 R24, desc[UR10][R10.64+0x10] ;  /* 0x0000100a0a187981 */ /* 0x000ea8000c1e1b00 */
[----:B------:R-:W-:Y:S02]  /*0410*/  IMAD.X R15, R21, 0x1, R27, P0 ;  /* 0x00000001150f7824 */ /* 0x000fe400000e061b */
[----:B------:R-:W3:Y:S01]  /*0420*/  LDG.E.64 R20, desc[UR10][R20.64] ;  /* 0x0000000a14147981 */ /* 0x000ee2000c1e1b00 */
[----:B----4-:R-:W-:-:S03]  /*0430*/  DFMA R18, R18, R16, R12 ;  /* 0x000000101212722b */ /* 0x010fc6000000000c */
[----:B------:R-:W4:Y:S04]  /*0440*/  LDG.E.64 R12, desc[UR10][R14.64] ;  /* 0x0000000a0e0c7981 */ /* 0x000f28000c1e1b00 */
[----:B------:R-:W4:Y:S01]  /*0450*/  LDG.E.64 R16, desc[UR10][R10.64+0x8] ;  /* 0x0000080a0a107981 */ /* 0x000f22000c1e1b00 */
[----:B---3--:R-:W-:Y:S01]  /*0460*/  DFMA R18, R22, R20, R18 ;  /* 0x000000141612722b */ /* 0x008fe20000000012 */
[----:B------:R-:W-:Y:S02]  /*0470*/  IADD3 R22, P0, PT, R14, R29, RZ ;  /* 0x0000001d0e167210 */ /* 0x000fe40007f1e0ff */
[----:B------:R0:W3:Y:S03]  /*0480*/  LDG.E.64 R20, desc[UR10][R10.64+0x18] ;  /* 0x0000180a0a147981 */ /* 0x0000e6000c1e1b00 */
[----:B------:R-:W-:-:S02]  /*0490*/  IMAD.X R23, R15, 0x1, R27, P0 ;  /* 0x000000010f177824 */ /* 0x000fc400000e061b */
[----:B----4-:R-:W-:Y:S01]  /*04a0*/  DFMA R18, R16, R12, R18 ;  /* 0x0000000c1012722b */ /* 0x010fe20000000012 */
[----:B------:R-:W-:Y:S02]  /*04b0*/  IADD3 R12, P0, PT, R22, R29, RZ ;  /* 0x0000001d160c7210 */ /* 0x000fe40007f1e0ff */
[----:B------:R-:W2:Y:S03]  /*04c0*/  LDG.E.64 R16, desc[UR10][R22.64] ;  /* 0x0000000a16107981 */ /* 0x000ea6000c1e1b00 */
[----:B------:R-:W-:-:S06]  /*04d0*/  IMAD.X R13, R23, 0x1, R27, P0 ;  /* 0x00000001170d7824 */ /* 0x000fcc00000e061b */
[----:B------:R-:W3:Y:S01]  /*04e0*/  LDG.E.64 R12, desc[UR10][R12.64] ;  /* 0x0000000a0c0c7981 */ /* 0x000ee2000c1e1b00 */
[----:B------:R-:W-:-:S04]  /*04f0*/  UIADD3 UR6, UP0, UPT, UR6, -0x8, URZ ;  /* 0xfffffff806067890 */ /* 0x000fc8000ff1e0ff */
[----:B------:R-:W-:Y:S02]  /*0500*/  UIADD3.X UR7, UPT, UPT, UR7, -0x1, URZ, UP0, !UPT ;  /* 0xffffffff07077890 */ /* 0x000fe400087fe4ff */
[----:B------:R-:W-:-:S04]  /*0510*/  UISETP.NE.U32.AND UP0, UPT, UR6, URZ, UPT ;  /* 0x000000ff0600728c */ /* 0x000fc8000bf05070 */
[----:B------:R-:W-:Y:S01]  /*0520*/  UISETP.NE.AND.EX UP0, UPT, UR7, URZ, UPT, UP0 ;  /* 0x000000ff0700728c */ /* 0x000fe2000bf05300 */
[----:B------:R-:W-:Y:S02]  /*0530*/  LEA R6, P0, R3, R6, 0x6 ;  /* 0x0000000603067211 */ /* 0x000fe400078030ff */
[----:B0-----:R-:W-:-:S03]  /*0540*/  IADD3 R10, P1, PT, R10, 0x40, RZ ;  /* 0x000000400a0a7810 */ /* 0x001fc60007f3e0ff */
[----:B------:R-:W-:Y:S02]  /*0550*/  IMAD.X R7, R7, 0x1, R26, P0 ;  /* 0x0000000107077824 */ /* 0x000fe400000e061a */
[----:B------:R-:W-:Y:S01]  /*0560*/  IMAD.X R11, RZ, RZ, R11, P1 ;  /* 0x000000ffff0b7224 */ /* 0x000fe200008e060b */
[----:B--2---:R-:W-:-:S08]  /*0570*/  DFMA R16, R24, R16, R18 ;  /* 0x000000101810722b */ /* 0x004fd00000000012 */
[----:B---3--:R-:W-:Y:S01]  /*0580*/  DFMA R14, R20, R12, R16 ;  /* 0x0000000c140e722b */ /* 0x008fe20000000010 */
[----:B------:R-:W-:Y:S10]  /*0590*/  BRA.U UP0, `(.L_x_2) ;  /* 0xfffffffd00447547 */ /* 0x000ff4000b83ffff */
.L_x_1:
[----:B------:R-:W-:Y:S05]  /*05a0*/  BRA.U !UP1, `(.L_x_0) ;  /* 0x0000000509547547 */ /* 0x000fea000b800000 */
[----:B------:R-:W-:Y:S02]  /*05b0*/  ULOP3.LUT UR6, UR8, 0x7, URZ, 0xc0, !UPT ;  /* 0x0000000708067892 */ /* 0x000fe4000f8ec0ff */
[----:B------:R-:W-:Y:S02]  /*05c0*/  ULOP3.LUT UP1, UR7, UR8, 0x3, URZ, 0xc0, !UPT ;  /* 0x0000000308077892 */ /* 0x000fe4000f82c0ff */
[----:B------:R-:W-:-:S04]  /*05d0*/  UIADD3 UR6, UP0, UPT, UR6, -0x1, URZ ;  /* 0xffffffff06067890 */ /* 0x000fc8000ff1e0ff */
[----:B------:R-:W-:Y:S02]  /*05e0*/  UIADD3.X UR9, UPT, UPT, URZ, -0x1, URZ, UP0, !UPT ;  /* 0xffffffffff097890 */ /* 0x000fe400087fe4ff */
[----:B------:R-:W-:-:S04]  /*05f0*/  UISETP.GE.U32.AND UP0, UPT, UR6, 0x3, UPT ;  /* 0x000000030600788c */ /* 0x000fc8000bf06070 */
[----:B------:R-:W-:-:S09]  /*0600*/  UISETP.GE.U32.AND.EX UP0, UPT, UR9, URZ, UPT, UP0 ;  /* 0x000000ff0900728c */ /* 0x000fd2000bf06100 */
[----:B------:R-:W-:Y:S05]  /*0610*/  BRA.U !UP0, `(.L_x_3) ;  /* 0x0000000108847547 */ /* 0x000fea000b800000 */
[----:B------:R-:W0:Y:S01]  /*0620*/  LDCU.128 UR12, c[0x0][0x380] ;  /* 0x00007000ff0c77ac */ /* 0x000e220008000c00 */
[C---:B------:R-:W-:Y:S01]  /*0630*/  IMAD R11, R3.reuse, UR5, RZ ;  /* 0x00000005030b7c24 */ /* 0x040fe2000f8e02ff */
[----:B------:R-:W-:Y:S01]  /*0640*/  IADD3 R10, P1, PT, R2, UR4, RZ ;  /* 0x00000004020a7c10 */ /* 0x000fe2000ff3e0ff */
[----:B------:R-:W-:-:S04]  /*0650*/  IMAD.WIDE.U32 R6, R3, UR4, R8 ;  /* 0x0000000403067c25 */ /* 0x000fc8000f8e0008 */
[----:B------:R-:W-:Y:S01]  /*0660*/  IMAD R13, R4, UR4, R11 ;  /* 0x00000004040d7c24 */ /* 0x000fe2000f8e020b */
[----:B------:R-:W-:-:S03]  /*0670*/  IADD3.X R11, PT, PT, R5, UR5, RZ, P1, !PT ;  /* 0x00000005050b7c10 */ /* 0x000fc60008ffe4ff */
[----:B------:R-:W-:Y:S01]  /*0680*/  IMAD.IADD R7, R7, 0x1, R13 ;  /* 0x0000000107077824 */ /* 0x000fe200078e020d */
[----:B0-----:R-:W-:Y:S02]  /*0690*/  LEA R12, P0, R10, UR12, 0x3 ;  /* 0x0000000c0a0c7c11 */ /* 0x001fe4000f8018ff */
[----:B------:R-:W-:Y:S02]  /*06a0*/  LEA R28, P1, R6, UR14, 0x3 ;  /* 0x0000000e061c7c11 */ /* 0x000fe4000f8218ff */
[----:B------:R-:W-:Y:S02]  /*06b0*/  LEA.HI.X R13, R10, UR13, R11, 0x3, P0 ;  /* 0x0000000d0a0d7c11 */ /* 0x000fe400080f1c0b */
[----:B------:R-:W-:-:S03]  /*06c0*/  LEA.HI.X R29, R6, UR15, R7, 0x3, P1 ;  /* 0x0000000f061d7c11 */ /* 0x000fc600088f1c07 */
[----:B------:R-:W2:Y:S04]  /*06d0*/  LDG.E.64 R22, desc[UR10][R12.64] ;  /* 0x0000000a0c167981 */ /* 0x000ea8000c1e1b00 */
[----:B------:R-:W2:Y:S01]  /*06e0*/  LDG.E.64 R18, desc[UR10][R28.64] ;  /* 0x0000000a1c127981 */ /* 0x000ea2000c1e1b00 */
[C---:B------:R-:W-:Y:S01]  /*06f0*/  IMAD.SHL.U32 R27, R3.reuse, 0x8, RZ ;  /* 0x00000008031b7824 */ /* 0x040fe200078e00ff */
[----:B------:R-:W-:Y:S02]  /*0700*/  SHF.L.U64.HI R21, R3, 0x3, R4 ;  /* 0x0000000303157819 */ /* 0x000fe40000010204 */
[----:B------:R-:W3:Y:S02]  /*0710*/  LDG.E.64 R6, desc[UR10][R12.64+0x8] ;  /* 0x0000080a0c067981 */ /* 0x000ee4000c1e1b00 */
[----:B------:R-:W-:-:S05]  /*0720*/  IADD3 R24, P0, PT, R28, R27, RZ ;  /* 0x0000001b1c187210 */ /* 0x000fca0007f1e0ff */
[----:B------:R-:W-:Y:S01]  /*0730*/  IMAD.X R25, R29, 0x1, R21, P0 ;  /* 0x000000011d197824 */ /* 0x000fe200000e0615 */
[----:B------:R-:W-:-:S04]  /*0740*/  IADD3 R16, P0, PT, R24, R27, RZ ;  /* 0x0000001b18107210 */ /* 0x000fc80007f1e0ff */
[----:B------:R-:W3:Y:S01]  /*0750*/  LDG.E.64 R10, desc[UR10][R24.64] ;  /* 0x0000000a180a7981 */ /* 0x000ee2000c1e1b00 */
[--C-:B------:R-:W-:Y:S01]  /*0760*/  IMAD.X R17, R25, 0x1, R21.reuse, P0 ;  /* 0x0000000119117824 */ /* 0x100fe200000e0615 */
[----:B------:R-:W-:Y:S02]  /*0770*/  IADD3 R20, P0, PT, R16, R27, RZ ;  /* 0x0000001b10147210 */ /* 0x000fe40007f1e0ff */
[----:B------:R-:W4:Y:S03]  /*0780*/  LDG.E.64 R26, desc[UR10][R12.64+0x18] ;  /* 0x0000180a0c1a7981 */ /* 0x000f26000c1e1b00 */
[----:B------:R-:W-:-:S06]  /*0790*/  IMAD.X R21, R17, 0x1, R21, P0 ;  /* 0x0000000111157824 */ /* 0x000fcc00000e0615 */
[----:B------:R-:W4:Y:S01]  /*07a0*/  LDG.E.64 R20, desc[UR10][R20.64] ;  /* 0x0000000a14147981 */ /* 0x000f22000c1e1b00 */
[----:B--2---:R-:W-:-:S03]  /*07b0*/  DFMA R14, R22, R18, R14 ;  /* 0x00000012160e722b */ /* 0x004fc6000000000e */
[----:B------:R-:W2:Y:S04]  /*07c0*/  LDG.E.64 R18, desc[UR10][R12.64+0x10] ;  /* 0x0000100a0c127981 */ /* 0x000ea8000c1e1b00 */
[----:B------:R-:W2:Y:S01]  /*07d0*/  LDG.E.64 R22, desc[UR10][R16.64] ;  /* 0x0000000a10167981 */ /* 0x000ea2000c1e1b00 */
[----:B---3--:R-:W-:Y:S01]  /*07e0*/  DFMA R6, R6, R10, R14 ;  /* 0x0000000a0606722b */ /* 0x008fe2000000000e */
[----:B------:R-:W-:-:S04]  /*07f0*/  UIADD3 UR4, UP0, UPT, UR4, 0x4, URZ ;  /* 0x0000000404047890 */ /* 0x000fc8000ff1e0ff */
[----:B------:R-:W-:-:S03]  /*0800*/  UIADD3.X UR5, UPT, UPT, URZ, UR5, URZ, UP0, !UPT ;  /* 0x00000005ff057290 */ /* 0x000fc600087fe4ff */
[----:B--2---:R-:W-:-:S08]  /*0810*/  DFMA R6, R18, R22, R6 ;  /* 0x000000161206722b */ /* 0x004fd00000000006 */
[----:B----4-:R-:W-:-:S11]  /*0820*/  DFMA R14, R26, R20, R6 ;  /* 0x000000141a0e722b */ /* 0x010fd60000000006 */
.L_x_3:
[----:B------:R-:W-:Y:S05]  /*0830*/  BRA.U !UP1, `(.L_x_0) ;  /* 0x0000000109b07547 */ /* 0x000fea000b800000 */
[----:B------:R-:W-:Y:S02]  /*0840*/  UISETP.NE.AND UP1, UPT, UR7, 0x1, UPT ;  /* 0x000000010700788c */ /* 0x000fe4000bf25270 */
[----:B------:R-:W-:-:S04]  /*0850*/  ULOP3.LUT UR6, UR8, 0x1, URZ, 0xc0, !UPT ;  /* 0x0000000108067892 */ /* 0x000fc8000f8ec0ff */
[----:B------:R-:W-:-:S03]  /*0860*/  UISETP.NE.U32.AND UP0, UPT, UR6, 0x1, UPT ;  /* 0x000000010600788c */ /* 0x000fc6000bf05070 */
[----:B------:R-:W-:Y:S08]  /*0870*/  BRA.U !UP1, `(.L_x_4) ;  /* 0x00000001095c7547 */ /* 0x000ff0000b800000 */
[----:B------:R-:W0:Y:S01]  /*0880*/  LDCU.128 UR12, c[0x0][0x380] ;  /* 0x00007000ff0c77ac */ /* 0x000e220008000c00 */
[----:B------:R-:W-:Y:S01]  /*0890*/  IMAD R11, R3, UR5, RZ ;  /* 0x00000005030b7c24 */ /* 0x000fe2000f8e02ff */
[----:B------:R-:W-:Y:S01]  /*08a0*/  IADD3 R7, P1, PT, R2, UR4, RZ ;  /* 0x0000000402077c10 */ /* 0x000fe2000ff3e0ff */
[----:B------:R-:W-:Y:S02]  /*08b0*/  IMAD.MOV.U32 R12, RZ, RZ, R8 ;  /* 0x000000ffff0c7224 */ /* 0x000fe400078e0008 */
[----:B------:R-:W-:Y:S01]  /*08c0*/  IMAD.MOV.U32 R13, RZ, RZ, R9 ;  /* 0x000000ffff0d7224 */ /* 0x000fe200078e0009 */
[----:B------:R-:W-:Y:S01]  /*08d0*/  IADD3.X R16, PT, PT, R5, UR5, RZ, P1, !PT ;  /* 0x0000000505107c10 */ /* 0x000fe20008ffe4ff */
[----:B------:R-:W-:Y:S02]  /*08e0*/  IMAD R11, R4, UR4, R11 ;  /* 0x00000004040b7c24 */ /* 0x000fe4000f8e020b */
[----:B------:R-:W-:-:S04]  /*08f0*/  IMAD.WIDE.U32 R12, R3, UR4, R12 ;  /* 0x00000004030c7c25 */ /* 0x000fc8000f8e000c */
[----:B------:R-:W-:Y:S01]  /*0900*/  IMAD.IADD R11, R13, 0x1, R11 ;  /* 0x000000010d0b7824 */ /* 0x000fe200078e020b */
[C---:B0-----:R-:W-:Y:S02]  /*0910*/  LEA R6, P0, R7.reuse, UR12, 0x3 ;  /* 0x0000000c07067c11 */ /* 0x041fe4000f8018ff */
[C---:B------:R-:W-:Y:S02]  /*0920*/  LEA R10, P1, R12.reuse, UR14, 0x3 ;  /* 0x0000000e0c0a7c11 */ /* 0x040fe4000f8218ff */
[----:B------:R-:W-:Y:S02]  /*0930*/  LEA.HI.X R7, R7, UR13, R16, 0x3, P0 ;  /* 0x0000000d07077c11 */ /* 0x000fe400080f1c10 */
[----:B------:R-:W-:Y:S02]  /*0940*/  LEA.HI.X R11, R12, UR15, R11, 0x3, P1 ;  /* 0x0000000f0c0b7c11 */ /* 0x000fe400088f1c0b */
[C---:B------:R-:W-:Y:S01]  /*0950*/  LEA R12, P0, R3.reuse, R10, 0x3 ;  /* 0x0000000a030c7211 */ /* 0x040fe200078018ff */
[----:B------:R-:W2:Y:S04]  /*0960*/  LDG.E.64 R16, desc[UR10][R6.64] ;  /* 0x0000000a06107981 */ /* 0x000ea8000c1e1b00 */
[----:B------:R-:W2:Y:S01]  /*0970*/  LDG.E.64 R18, desc[UR10][R10.64] ;  /* 0x0000000a0a127981 */ /* 0x000ea2000c1e1b00 */
[----:B------:R-:W-:-:S03]  /*0980*/  LEA.HI.X R13, R3, R11, R4, 0x3, P0 ;  /* 0x0000000b030d7211 */ /* 0x000fc600000f1c04 */
[----:B------:R-:W3:Y:S04]  /*0990*/  LDG.E.64 R20, desc[UR10][R6.64+0x8] ;  /* 0x0000080a06147981 */ /* 0x000ee8000c1e1b00 */
[----:B------:R-:W3:Y:S01]  /*09a0*/  LDG.E.64 R12, desc[UR10][R12.64] ;  /* 0x0000000a0c0c7981 */ /* 0x000ee2000c1e1b00 */
[----:B------:R-:W-:-:S04]  /*09b0*/  UIADD3 UR4, UP1, UPT, UR4, 0x2, URZ ;  /* 0x0000000204047890 */ /* 0x000fc8000ff3e0ff */
[----:B------:R-:W-:Y:S01]  /*09c0*/  UIADD3.X UR5, UPT, UPT, URZ, UR5, URZ, UP1, !UPT ;  /* 0x00000005ff057290 */ /* 0x000fe20008ffe4ff */
[----:B--2---:R-:W-:-:S08]  /*09d0*/  DFMA R14, R16, R18, R14 ;  /* 0x00000012100e722b */ /* 0x004fd0000000000e */
[----:B---3--:R-:W-:-:S11]  /*09e0*/  DFMA R14, R20, R12, R14 ;  /* 0x0000000c140e722b */ /* 0x008fd6000000000e */
.L_x_4:
[----:B------:R-:W-:Y:S05]  /*09f0*/  BRA.U UP0, `(.L_x_0) ;  /* 0x0000000100407547 */ /* 0x000fea000b800000 */
        /* <DEDUP_REMOVED lines=9> */
[----:B0-----:R-:W-:Y:S02]  /*0a90*/  LEA R4, P0, R2, UR12, 0x3 ;  /* 0x0000000c02047c11 */ /* 0x001fe4000f8018ff */
[----:B------:R-:W-:Y:S02]  /*0aa0*/  LEA R10, P1, R6, UR14, 0x3 ;  /* 0x0000000e060a7c11 */ /* 0x000fe4000f8218ff */
[----:B------:R-:W-:Y:S02]  /*0ab0*/  LEA.HI.X R5, R2, UR13, R5, 0x3, P0 ;  /* 0x0000000d02057c11 */ /* 0x000fe400080f1c05 */
[----:B------:R-:W-:-:S04]  /*0ac0*/  LEA.HI.X R11, R6, UR15, R7, 0x3, P1 ;  /* 0x0000000f060b7c11 */ /* 0x000fc800088f1c07 */
[----:B------:R-:W2:Y:S04]  /*0ad0*/  LDG.E.64 R4, desc[UR10][R4.64] ;  /* 0x0000000a04047981 */ /* 0x000ea8000c1e1b00 */
[----:B------:R-:W2:Y:S02]  /*0ae0*/  LDG.E.64 R6, desc[UR10][R10.64] ;  /* 0x0000000a0a067981 */ /* 0x000ea4000c1e1b00 */
[----:B--2---:R-:W-:-:S11]  /*0af0*/  DFMA R14, R4, R6, R14 ;  /* 0x00000006040e722b */ /* 0x004fd6000000000e */
.L_x_0:
[----:B------:R-:W0:Y:S01]  /*0b00*/  LDC.64 R4, c[0x0][0x390] ;  /* 0x0000e400ff047b82 */ /* 0x000e220000000a00 */
[----:B------:R-:W-:-:S04]  /*0b10*/  IMAD R3, R0, R3, R8 ;  /* 0x0000000300037224 */ /* 0x000fc800078e0208 */
[----:B0-----:R-:W-:-:S05]  /*0b20*/  IMAD.WIDE R2, R3, 0x8, R4 ;  /* 0x0000000803027825 */ /* 0x001fca00078e0204 */
[----:B------:R-:W-:Y:S01]  /*0b30*/  STG.E.64 desc[UR10][R2.64], R14 ;  /* 0x0000000e02007986 */ /* 0x000fe2000c101b0a */
[----:B------:R-:W-:Y:S05]  /*0b40*/  EXIT ;  /* 0x000000000000794d */ /* 0x000fea0003800000 */
.L_x_5:
[----:B------:R-:W-:-:S00]  /*0b50*/  BRA `(.L_x_5) ;  /* 0xfffffffc00fc7947 */ /* 0x000fc0000383ffff */
[----:B------:R-:W-:-:S00]  /*0b60*/  NOP ;  /* 0x0000000000007918 */ /* 0x000fc00000000000 */
        /* <DEDUP_REMOVED lines=9> */
.L_x_6:


//--------------------- .nv.shared.reserved.0     --------------------------
	.section	.nv.shared.reserved.0,"aw",@nobits
	.weak		__nv_reservedSMEM_offset_0_alias
	.size		__nv_reservedSMEM_offset_0_alias, 0, 64
	.other		__nv_reservedSMEM_offset_0_alias,@"STO_CUDA_RESERVED_SHARED STV_DEFAULT"
__nv_reservedSMEM_offset_0_alias:
	.zero		0
	.zero		64


//--------------------- .nv.constant0._Z10matmul_gpuPKdS0_Pdiii --------------------------
	.section	.nv.constant0._Z10matmul_gpuPKdS0_Pdiii,"a",@progbits
	.sectionflags	@""
	.align	4
.nv.constant0._Z10matmul_gpuPKdS0_Pdiii:
	.zero		932


//--------------------- SYMBOLS --------------------------

	.type		.nv.reservedSmem.offset0,@object
	.size		.nv.reservedSmem.offset0,0x4
